//
// Generated by NVIDIA NVVM Compiler
//
// Compiler Build ID: CL-36424714
// Cuda compilation tools, release 13.0, V13.0.88
// Based on NVVM 20.0.0
//

.version 9.0
.target sm_100
.address_size 64

	// .globl	_Z22matrix_multiply_kernelPdS_S_i

.visible .entry _Z22matrix_multiply_kernelPdS_S_i(
	.param .u64 .ptr .align 1 _Z22matrix_multiply_kernelPdS_S_i_param_0,
	.param .u64 .ptr .align 1 _Z22matrix_multiply_kernelPdS_S_i_param_1,
	.param .u64 .ptr .align 1 _Z22matrix_multiply_kernelPdS_S_i_param_2,
	.param .u32 _Z22matrix_multiply_kernelPdS_S_i_param_3
)
{
	.reg .pred 	%p<10>;
	.reg .b32 	%r<41>;
	.reg .b64 	%rd<67>;
	.reg .b64 	%fd<67>;

	ld.param.u64 	%rd14, [_Z22matrix_multiply_kernelPdS_S_i_param_0];
	ld.param.u64 	%rd15, [_Z22matrix_multiply_kernelPdS_S_i_param_1];
	ld.param.u32 	%r17, [_Z22matrix_multiply_kernelPdS_S_i_param_3];
	cvta.to.global.u64 	%rd1, %rd15;
	cvta.to.global.u64 	%rd2, %rd14;
	mov.u32 	%r18, %ctaid.y;
	mov.u32 	%r19, %ntid.y;
	mov.u32 	%r20, %tid.y;
	mad.lo.s32 	%r1, %r18, %r19, %r20;
	mov.u32 	%r21, %ctaid.x;
	mov.u32 	%r22, %ntid.x;
	mov.u32 	%r23, %tid.x;
	mad.lo.s32 	%r2, %r21, %r22, %r23;
	max.s32 	%r24, %r1, %r2;
	setp.ge.s32 	%p1, %r24, %r17;
	@%p1 bra 	$L__BB0_13;
	mul.lo.s32 	%r3, %r17, %r1;
	and.b32  	%r4, %r17, 7;
	setp.lt.u32 	%p2, %r17, 8;
	mov.f64 	%fd66, 0d0000000000000000;
	mov.b32 	%r39, 0;
	@%p2 bra 	$L__BB0_4;
	and.b32  	%r26, %r17, 2147483640;
	neg.s32 	%r37, %r26;
	mul.wide.s32 	%rd16, %r17, 8;
	add.s64 	%rd3, %rd1, %rd16;
	mul.wide.s32 	%rd17, %r17, 16;
	add.s64 	%rd4, %rd1, %rd17;
	mul.wide.s32 	%rd18, %r17, 24;
	add.s64 	%rd5, %rd1, %rd18;
	mul.wide.s32 	%rd19, %r17, 32;
	add.s64 	%rd6, %rd1, %rd19;
	mul.wide.s32 	%rd20, %r17, 40;
	add.s64 	%rd7, %rd1, %rd20;
	mul.wide.s32 	%rd21, %r17, 48;
	add.s64 	%rd8, %rd1, %rd21;
	mul.wide.s32 	%rd22, %r17, 56;
	add.s64 	%rd9, %rd1, %rd22;
	mul.wide.u32 	%rd23, %r3, 8;
	add.s64 	%rd24, %rd23, %rd2;
	add.s64 	%rd66, %rd24, 32;
	mov.f64 	%fd66, 0d0000000000000000;
	mov.u32 	%r36, %r2;
$L__BB0_3:
	.pragma "nounroll";
	and.b32  	%r39, %r17, 2147483640;
	mul.wide.s32 	%rd25, %r36, 8;
	add.s64 	%rd26, %rd3, %rd25;
	add.s64 	%rd27, %rd4, %rd25;
	add.s64 	%rd28, %rd5, %rd25;
	add.s64 	%rd29, %rd6, %rd25;
	add.s64 	%rd30, %rd7, %rd25;
	add.s64 	%rd31, %rd8, %rd25;
	add.s64 	%rd32, %rd9, %rd25;
	add.s64 	%rd33, %rd1, %rd25;
	ld.global.f64 	%fd16, [%rd66+-32];
	ld.global.f64 	%fd17, [%rd33];
	fma.rn.f64 	%fd18, %fd16, %fd17, %fd66;
	ld.global.f64 	%fd19, [%rd66+-24];
	ld.global.f64 	%fd20, [%rd26];
	fma.rn.f64 	%fd21, %fd19, %fd20, %fd18;
	ld.global.f64 	%fd22, [%rd66+-16];
	ld.global.f64 	%fd23, [%rd27];
	fma.rn.f64 	%fd24, %fd22, %fd23, %fd21;
	ld.global.f64 	%fd25, [%rd66+-8];
	ld.global.f64 	%fd26, [%rd28];
	fma.rn.f64 	%fd27, %fd25, %fd26, %fd24;
	ld.global.f64 	%fd28, [%rd66];
	ld.global.f64 	%fd29, [%rd29];
	fma.rn.f64 	%fd30, %fd28, %fd29, %fd27;
	ld.global.f64 	%fd31, [%rd66+8];
	ld.global.f64 	%fd32, [%rd30];
	fma.rn.f64 	%fd33, %fd31, %fd32, %fd30;
	ld.global.f64 	%fd34, [%rd66+16];
	ld.global.f64 	%fd35, [%rd31];
	fma.rn.f64 	%fd36, %fd34, %fd35, %fd33;
	ld.global.f64 	%fd37, [%rd66+24];
	ld.global.f64 	%fd38, [%rd32];
	fma.rn.f64 	%fd66, %fd37, %fd38, %fd36;
	add.s32 	%r37, %r37, 8;
	shl.b32 	%r27, %r17, 3;
	add.s32 	%r36, %r36, %r27;
	add.s64 	%rd66, %rd66, 64;
	setp.ne.s32 	%p3, %r37, 0;
	@%p3 bra 	$L__BB0_3;
$L__BB0_4:
	setp.eq.s32 	%p4, %r4, 0;
	@%p4 bra 	$L__BB0_12;
	and.b32  	%r12, %r17, 3;
	setp.lt.u32 	%p5, %r4, 4;
	@%p5 bra 	$L__BB0_7;
	add.s32 	%r28, %r39, %r3;
	mul.wide.u32 	%rd34, %r28, 8;
	add.s64 	%rd35, %rd2, %rd34;
	ld.global.f64 	%fd40, [%rd35];
	mad.lo.s32 	%r29, %r39, %r17, %r2;
	mul.wide.s32 	%rd36, %r29, 8;
	add.s64 	%rd37, %rd1, %rd36;
	ld.global.f64 	%fd41, [%rd37];
	fma.rn.f64 	%fd42, %fd40, %fd41, %fd66;
	cvt.u64.u32 	%rd38, %r3;
	cvt.u64.u32 	%rd39, %r39;
	add.s64 	%rd40, %rd39, %rd38;
	shl.b64 	%rd41, %rd40, 3;
	add.s64 	%rd42, %rd2, %rd41;
	ld.global.f64 	%fd43, [%rd42+8];
	mul.wide.s32 	%rd43, %r17, 8;
	add.s64 	%rd44, %rd37, %rd43;
	ld.global.f64 	%fd44, [%rd44];
	fma.rn.f64 	%fd45, %fd43, %fd44, %fd42;
	ld.global.f64 	%fd46, [%rd42+16];
	add.s64 	%rd45, %rd44, %rd43;
	ld.global.f64 	%fd47, [%rd45];
	fma.rn.f64 	%fd48, %fd46, %fd47, %fd45;
	ld.global.f64 	%fd49, [%rd42+24];
	add.s64 	%rd46, %rd45, %rd43;
	ld.global.f64 	%fd50, [%rd46];
	fma.rn.f64 	%fd66, %fd49, %fd50, %fd48;
	add.s32 	%r39, %r39, 4;
$L__BB0_7:
	setp.eq.s32 	%p6, %r12, 0;
	@%p6 bra 	$L__BB0_12;
	setp.eq.s32 	%p7, %r12, 1;
	@%p7 bra 	$L__BB0_10;
	add.s32 	%r30, %r39, %r3;
	mul.wide.u32 	%rd47, %r30, 8;
	add.s64 	%rd48, %rd2, %rd47;
	ld.global.f64 	%fd52, [%rd48];
	mad.lo.s32 	%r31, %r39, %r17, %r2;
	mul.wide.s32 	%rd49, %r31, 8;
	add.s64 	%rd50, %rd1, %rd49;
	ld.global.f64 	%fd53, [%rd50];
	fma.rn.f64 	%fd54, %fd52, %fd53, %fd66;
	cvt.u64.u32 	%rd51, %r3;
	cvt.u64.u32 	%rd52, %r39;
	add.s64 	%rd53, %rd52, %rd51;
	shl.b64 	%rd54, %rd53, 3;
	add.s64 	%rd55, %rd2, %rd54;
	ld.global.f64 	%fd55, [%rd55+8];
	mul.wide.s32 	%rd56, %r17, 8;
	add.s64 	%rd57, %rd50, %rd56;
	ld.global.f64 	%fd56, [%rd57];
	fma.rn.f64 	%fd66, %fd55, %fd56, %fd54;
	add.s32 	%r39, %r39, 2;
$L__BB0_10:
	and.b32  	%r32, %r17, 1;
	setp.eq.b32 	%p8, %r32, 1;
	not.pred 	%p9, %p8;
	@%p9 bra 	$L__BB0_12;
	add.s32 	%r33, %r39, %r3;
	mul.wide.u32 	%rd58, %r33, 8;
	add.s64 	%rd59, %rd2, %rd58;
	ld.global.f64 	%fd57, [%rd59];
	mad.lo.s32 	%r34, %r39, %r17, %r2;
	mul.wide.s32 	%rd60, %r34, 8;
	add.s64 	%rd61, %rd1, %rd60;
	ld.global.f64 	%fd58, [%rd61];
	fma.rn.f64 	%fd66, %fd57, %fd58, %fd66;
$L__BB0_12:
	ld.param.u64 	%rd65, [_Z22matrix_multiply_kernelPdS_S_i_param_2];
	add.s32 	%r35, %r3, %r2;
	cvta.to.global.u64 	%rd62, %rd65;
	mul.wide.s32 	%rd63, %r35, 8;
	add.s64 	%rd64, %rd62, %rd63;
	st.global.f64 	[%rd64], %fd66;
$L__BB0_13:
	ret;

}


// ===== COMPILED SASS (sm_100) =====

	.target	sm_100

	.elftype	@"ET_EXEC"


//--------------------- .note.nv.tkinfo           --------------------------
	.section	.note.nv.tkinfo,"",@"SHT_NOTE"
	.sectionflags	@"SHF_NOTE_NV_TKINFO"
	.tkinfo
        /*0018*/ 	.word	0x00000002
        /*0030*/ 	.string	""
        /*0030*/ 	.string	"ptxas"
        /*0030*/ 	.string	"Cuda compilation tools, release 13.0, V13.0.88"
        /*0030*/ 	.string	"Build cuda_13.0.r13.0/compiler.36424714_0"
        /*0030*/ 	.string	"-arch sm_100 -m 64 "



//--------------------- .note.nv.cuinfo           --------------------------
	.section	.note.nv.cuinfo,"",@"SHT_NOTE"
	.sectionflags	@"SHF_NOTE_NV_CUINFO"
        /*0018*/ 	.short	0x0002
        /*001a*/ 	.short	0x0064
        /*001c*/ 	.short	0x0082
	.zero		2


//--------------------- .nv.info                  --------------------------
	.section	.nv.info,"",@"SHT_CUDA_INFO"
	.align	4


	//----- nvinfo : EIATTR_REGCOUNT
	.align		4
        /*0000*/ 	.byte	0x04, 0x2f
        /*0002*/ 	.short	(.L_1 - .L_0)
	.align		4
.L_0:
        /*0004*/ 	.word	index@(_Z22matrix_multiply_kernelPdS_S_i)
        /*0008*/ 	.word	0x0000001e


	//----- nvinfo : EIATTR_FRAME_SIZE
	.align		4
.L_1:
        /*000c*/ 	.byte	0x04, 0x11
        /*000e*/ 	.short	(.L_3 - .L_2)
	.align		4
.L_2:
        /*0010*/ 	.word	index@(_Z22matrix_multiply_kernelPdS_S_i)
        /*0014*/ 	.word	0x00000000


	//----- nvinfo : EIATTR_MIN_STACK_SIZE
	.align		4
.L_3:
        /*0018*/ 	.byte	0x04, 0x12
        /*001a*/ 	.short	(.L_5 - .L_4)
	.align		4
.L_4:
        /*001c*/ 	.word	index@(_Z22matrix_multiply_kernelPdS_S_i)
        /*0020*/ 	.word	0x00000000
.L_5:


//--------------------- .nv.compat                --------------------------
	.section	.nv.compat,"",@"SHT_CUDA_COMPAT_INFO"
	.align	4
        /*0000*/ 	.byte	0x02, 0x09, 0x00, 0x00, 0x02, 0x02, 0x01, 0x00, 0x02, 0x05, 0x05, 0x00, 0x03, 0x07, 0x01, 0x01
        /*0010*/ 	.byte	0x02, 0x03, 0x00, 0x00, 0x02, 0x06, 0x01, 0x00, 0x04, 0x0b, 0x08, 0x00, 0x01, 0x00, 0x00, 0x00
        /*0020*/ 	.byte	0x00, 0x00, 0x00, 0x00


//--------------------- .nv.info._Z22matrix_multiply_kernelPdS_S_i --------------------------
	.section	.nv.info._Z22matrix_multiply_kernelPdS_S_i,"",@"SHT_CUDA_INFO"
	.sectionflags	@""
	.align	4


	//----- nvinfo : EIATTR_CUDA_API_VERSION
	.align		4
        /*0000*/ 	.byte	0x04, 0x37
        /*0002*/ 	.short	(.L_7 - .L_6)
.L_6:
        /*0004*/ 	.word	0x00000082


	//----- nvinfo : EIATTR_KPARAM_INFO
	.align		4
.L_7:
        /*0008*/ 	.byte	0x04, 0x17
        /*000a*/ 	.short	(.L_9 - .L_8)
.L_8:
        /*000c*/ 	.word	0x00000000
        /*0010*/ 	.short	0x0003
        /*0012*/ 	.short	0x0018
        /*0014*/ 	.byte	0x00, 0xf0, 0x11, 0x00


	//----- nvinfo : EIATTR_KPARAM_INFO
	.align		4
.L_9:
        /*0018*/ 	.byte	0x04, 0x17
        /*001a*/ 	.short	(.L_11 - .L_10)
.L_10:
        /*001c*/ 	.word	0x00000000
        /*0020*/ 	.short	0x0002
        /*0022*/ 	.short	0x0010
        /*0024*/ 	.byte	0x00, 0xf5, 0x21, 0x00


	//----- nvinfo : EIATTR_KPARAM_INFO
	.align		4
.L_11:
        /*0028*/ 	.byte	0x04, 0x17
        /*002a*/ 	.short	(.L_13 - .L_12)
.L_12:
        /*002c*/ 	.word	0x00000000
        /*0030*/ 	.short	0x0001
        /*0032*/ 	.short	0x0008
        /*0034*/ 	.byte	0x00, 0xf5, 0x21, 0x00


	//----- nvinfo : EIATTR_KPARAM_INFO
	.align		4
.L_13:
        /*0038*/ 	.byte	0x04, 0x17
        /*003a*/ 	.short	(.L_15 - .L_14)
.L_14:
        /*003c*/ 	.word	0x00000000
        /*0040*/ 	.short	0x0000
        /*0042*/ 	.short	0x0000
        /*0044*/ 	.byte	0x00, 0xf5, 0x21, 0x00


	//----- nvinfo : EIATTR_SPARSE_MMA_MASK
	.align		4
.L_15:
        /*0048*/ 	.byte	0x03, 0x50
        /*004a*/ 	.short	0x0000


	//----- nvinfo : EIATTR_MAXREG_COUNT
	.align		4
        /*004c*/ 	.byte	0x03, 0x1b
        /*004e*/ 	.short	0x00ff


	//----- nvinfo : EIATTR_MERCURY_ISA_VERSION
	.align		4
        /*0050*/ 	.byte	0x03, 0x5f
        /*0052*/ 	.short	0x0101


	//----- nvinfo : EIATTR_VRC_CTA_INIT_COUNT
	.align		4
        /*0054*/ 	.byte	0x02, 0x4a
	.zero		1
	.zero		1


	//----- nvinfo : EIATTR_EXIT_INSTR_OFFSETS
	.align		4
        /*0058*/ 	.byte	0x04, 0x1c
        /*005a*/ 	.short	(.L_17 - .L_16)


	//   ....[0]....
.L_16:
        /*005c*/ 	.word	0x000000c0


	//   ....[1]....
        /*0060*/ 	.word	0x00000ad0


	//----- nvinfo : EIATTR_CBANK_PARAM_SIZE
	.align		4
.L_17:
        /*0064*/ 	.byte	0x03, 0x19
        /*0066*/ 	.short	0x001c


	//----- nvinfo : EIATTR_PARAM_CBANK
	.align		4
        /*0068*/ 	.byte	0x04, 0x0a
        /*006a*/ 	.short	(.L_19 - .L_18)
	.align		4
.L_18:
        /*006c*/ 	.word	index@(.nv.constant0._Z22matrix_multiply_kernelPdS_S_i)
        /*0070*/ 	.short	0x0380
        /*0072*/ 	.short	0x001c


	//----- nvinfo : EIATTR_SW_WAR
	.align		4
.L_19:
        /*0074*/ 	.byte	0x04, 0x36
        /*0076*/ 	.short	(.L_21 - .L_20)
.L_20:
        /*0078*/ 	.word	0x00000008
.L_21:


//--------------------- .nv.callgraph             --------------------------
	.section	.nv.callgraph,"",@"SHT_CUDA_CALLGRAPH"
	.align	4
	.sectionentsize	8
	.align		4
        /*0000*/ 	.word	0x00000000
	.align		4
        /*0004*/ 	.word	0xffffffff
	.align		4
        /*0008*/ 	.word	0x00000000
	.align		4
        /*000c*/ 	.word	0xfffffffe
	.align		4
        /*0010*/ 	.word	0x00000000
	.align		4
        /*0014*/ 	.word	0xfffffffd
	.align		4
        /*0018*/ 	.word	0x00000000
	.align		4
        /*001c*/ 	.word	0xfffffffc


//--------------------- .text._Z22matrix_multiply_kernelPdS_S_i --------------------------
	.section	.text._Z22matrix_multiply_kernelPdS_S_i,"ax",@progbits
	.align	128
        .global         _Z22matrix_multiply_kernelPdS_S_i
        .type           _Z22matrix_multiply_kernelPdS_S_i,@function
        .size           _Z22matrix_multiply_kernelPdS_S_i,(.L_x_5 - _Z22matrix_multiply_kernelPdS_S_i)
        .other          _Z22matrix_multiply_kernelPdS_S_i,@"STO_CUDA_ENTRY STV_DEFAULT"
_Z22matrix_multiply_kernelPdS_S_i:
.text._Z22matrix_multiply_kernelPdS_S_i:
[----:B------:R-:W-:Y:S01]  /*0000*/  LDC R1, c[0x0][0x37c] ;  /* 0x0000df00ff017b82 */ /* 0x000fe20000000800 */
[----:B------:R-:W0:Y:S07]  /*0010*/  S2R R0, SR_TID.Y ;  /* 0x0000000000007919 */ /* 0x000e2e0000002200 */
[----:B------:R-:W0:Y:S01]  /*0020*/  S2UR UR4, SR_CTAID.Y ;  /* 0x00000000000479c3 */ /* 0x000e220000002600 */
[----:B------:R-:W1:Y:S01]  /*0030*/  LDCU UR18, c[0x0][0x398] ;  /* 0x00007300ff1277ac */ /* 0x000e620008000800 */
[----:B------:R-:W2:Y:S06]  /*0040*/  S2R R3, SR_TID.X ;  /* 0x0000000000037919 */ /* 0x000eac0000002100 */
[----:B------:R-:W0:Y:S08]  /*0050*/  LDC R21, c[0x0][0x364] ;  /* 0x0000d900ff157b82 */ /* 0x000e300000000800 */
[----:B------:R-:W2:Y:S08]  /*0060*/  S2UR UR5, SR_CTAID.X ;  /* 0x00000000000579c3 */ /* 0x000eb00000002500 */
[----:B------:R-:W2:Y:S01]  /*0070*/  LDC R2, c[0x0][0x360] ;  /* 0x0000d800ff027b82 */ /* 0x000ea20000000800 */
[----:B0-----:R-:W-:-:S02]  /*0080*/  IMAD R21, R21, UR4, R0 ;  /* 0x0000000415157c24 */ /* 0x001fc4000f8e0200 */
[----:B--2---:R-:W-:-:S05]  /*0090*/  IMAD R0, R2, UR5, R3 ;  /* 0x0000000502007c24 */ /* 0x004fca000f8e0203 */
[----:B------:R-:W-:-:S04]  /*00a0*/  VIMNMX R2, PT, PT, R21, R0, !PT ;  /* 0x0000000015027248 */ /* 0x000fc80007fe0100 */
[----:B-1----:R-:W-:-:S13]  /*00b0*/  ISETP.GE.AND P0, PT, R2, UR18, PT ;  /* 0x0000001202007c0c */ /* 0x002fda000bf06270 */
[----:B------:R-:W-:Y:S05]  /*00c0*/  @P0 EXIT ;  /* 0x000000000000094d */ /* 0x000fea0003800000 */
[----:B------:R-:W-:Y:S02]  /*00d0*/  UISETP.GE.U32.AND UP0, UPT, UR18, 0x8, UPT ;  /* 0x000000081200788c */ /* 0x000fe4000bf06070 */
[----:B------:R-:W-:Y:S01]  /*00e0*/  IMAD R21, R21, UR18, RZ ;  /* 0x0000001215157c24 */ /* 0x000fe2000f8e02ff */
[----:B------:R-:W-:Y:S01]  /*00f0*/  CS2R R12, SRZ ;  /* 0x00000000000c7805 */ /* 0x000fe2000001ff00 */
[----:B------:R-:W0:Y:S01]  /*0100*/  LDCU.64 UR16, c[0x0][0x358] ;  /* 0x00006b00ff1077ac */ /* 0x000e220008000a00 */
[----:B------:R-:W-:-:S04]  /*0110*/  UMOV UR4, URZ ;  /* 0x000000ff00047c82 */ /* 0x000fc80008000000 */
[----:B------:R-:W-:Y:S05]  /*0120*/  BRA.U !UP0, `(.L_x_0) ;  /* 0x0000000508147547 */ /* 0x000fea000b800000 */
[----:B------:R-:W1:Y:S01]  /*0130*/  LDCU.128 UR20, c[0x0][0x380] ;  /* 0x00007000ff1477ac */ /* 0x000e620008000c00 */
[----:B------:R-:W-:Y:S01]  /*0140*/  IMAD.MOV.U32 R20, RZ, RZ, R0 ;  /* 0x000000ffff147224 */ /* 0x000fe200078e0000 */
[----:B------:R-:W-:Y:S01]  /*0150*/  CS2R R12, SRZ ;  /* 0x00000000000c7805 */ /* 0x000fe2000001ff00 */
[----:B------:R-:W-:-:S04]  /*0160*/  ULOP3.LUT UR4, UR18, 0x7ffffff8, URZ, 0xc0, !UPT ;  /* 0x7ffffff812047892 */ /* 0x000fc8000f8ec0ff */
[----:B------:R-:W-:Y:S01]  /*0170*/  UIADD3 UR4, UPT, UPT, -UR4, URZ, URZ ;  /* 0x000000ff04047290 */ /* 0x000fe2000fffe1ff */
[----:B-1----:R-:W-:Y:S01]  /*0180*/  MOV R2, UR20 ;  /* 0x0000001400027c02 */ /* 0x002fe20008000f00 */
[----:B------:R-:W-:Y:S01]  /*0190*/  IMAD.U32 R3, RZ, RZ, UR21 ;  /* 0x00000015ff037e24 */ /* 0x000fe2000f8e00ff */
[----:B------:R-:W-:Y:S02]  /*01a0*/  UIMAD.WIDE UR6, UR18, 0x18, UR22 ;  /* 0x00000018120678a5 */ /* 0x000fe4000f8e0216 */
[----:B------:R-:W-:Y:S01]  /*01b0*/  UIMAD.WIDE UR8, UR18, 0x20, UR22 ;  /* 0x00000020120878a5 */ /* 0x000fe2000f8e0216 */
[----:B------:R-:W-:Y:S01]  /*01c0*/  IMAD.WIDE.U32 R2, R21, 0x8, R2 ;  /* 0x0000000815027825 */ /* 0x000fe200078e0002 */
[----:B------:R-:W-:Y:S02]  /*01d0*/  UIMAD.WIDE UR10, UR18, 0x28, UR22 ;  /* 0x00000028120a78a5 */ /* 0x000fe4000f8e0216 */
[----:B------:R-:W-:Y:S01]  /*01e0*/  UIMAD.WIDE UR12, UR18, 0x30, UR22 ;  /* 0x00000030120c78a5 */ /* 0x000fe2000f8e0216 */
[----:B------:R-:W-:Y:S01]  /*01f0*/  IADD3 R8, P0, PT, R2, 0x20, RZ ;  /* 0x0000002002087810 */ /* 0x000fe20007f1e0ff */
[----:B------:R-:W-:-:S03]  /*0200*/  UIMAD.WIDE UR14, UR18, 0x38, UR22 ;  /* 0x00000038120e78a5 */ /* 0x000fc6000f8e0216 */
[----:B------:R-:W-:-:S09]  /*0210*/  IADD3.X R9, PT, PT, RZ, R3, RZ, P0, !PT ;  /* 0x00000003ff097210 */ /* 0x000fd200007fe4ff */
.L_x_1:
[----:B------:R-:W-:Y:S01]  /*0220*/  HFMA2 R23, -RZ, RZ, 0, 4.76837158203125e-07 ;  /* 0x00000008ff177431 */ /* 0x000fe200000001ff */
[----:B------:R-:W-:Y:S01]  /*0230*/  UIMAD.WIDE UR24, UR18, 0x8, UR22 ;  /* 0x00000008121878a5 */ /* 0x000fe2000f8e0216 */
[----:B------:R-:W-:Y:S01]  /*0240*/  IMAD.MOV.U32 R2, RZ, RZ, R8 ;  /* 0x000000ffff027224 */ /* 0x000fe200078e0008 */
[----:B------:R-:W-:Y:S01]  /*0250*/  MOV R3, R9 ;  /* 0x0000000900037202 */ /* 0x000fe20000000f00 */
[----:B------:R-:W-:-:S03]  /*0260*/  UIMAD.WIDE UR20, UR18, 0x10, UR22 ;  /* 0x00000010121478a5 */ /* 0x000fc6000f8e0216 */
[----:B------:R-:W-:Y:S01]  /*0270*/  MOV R19, UR25 ;  /* 0x0000001900137c02 */ /* 0x000fe20008000f00 */
[----:B------:R-:W-:Y:S01]  /*0280*/  IMAD.U32 R18, RZ, RZ, UR24 ;  /* 0x00000018ff127e24 */ /* 0x000fe2000f8e00ff */
[----:B0-----:R-:W2:Y:S01]  /*0290*/  LDG.E.64 R24, desc[UR16][R2.64+-0x20] ;  /* 0xffffe01002187981 */ /* 0x001ea2000c1e1b00 */
[C---:B------:R-:W-:Y:S01]  /*02a0*/  IMAD.WIDE R22, R20.reuse, R23, UR22 ;  /* 0x0000001614167e25 */ /* 0x040fe2000f8e0217 */
[----:B------:R-:W-:Y:S02]  /*02b0*/  MOV R16, UR20 ;  /* 0x0000001400107c02 */ /* 0x000fe40008000f00 */
[----:B------:R-:W3:Y:S01]  /*02c0*/  LDG.E.64 R10, desc[UR16][R2.64+-0x18] ;  /* 0xffffe810020a7981 */ /* 0x000ee2000c1e1b00 */
[----:B------:R-:W-:-:S03]  /*02d0*/  IMAD.WIDE R18, R20, 0x8, R18 ;  /* 0x0000000814127825 */ /* 0x000fc600078e0212 */
[----:B------:R-:W2:Y:S01]  /*02e0*/  LDG.E.64 R22, desc[UR16][R22.64] ;  /* 0x0000001016167981 */ /* 0x000ea2000c1e1b00 */
[----:B------:R-:W-:-:S03]  /*02f0*/  IMAD.U32 R17, RZ, RZ, UR21 ;  /* 0x00000015ff117e24 */ /* 0x000fc6000f8e00ff */
[----:B------:R-:W3:Y:S01]  /*0300*/  LDG.E.64 R18, desc[UR16][R18.64] ;  /* 0x0000001012127981 */ /* 0x000ee2000c1e1b00 */
[----:B------:R-:W-:-:S04]  /*0310*/  IMAD.WIDE R16, R20, 0x8, R16 ;  /* 0x0000000814107825 */ /* 0x000fc800078e0210 */
[----:B------:R-:W-:Y:S01]  /*0320*/  HFMA2 R9, -RZ, RZ, 0, 4.76837158203125e-07 ;  /* 0x00000008ff097431 */ /* 0x000fe200000001ff */
[----:B------:R-:W4:Y:S04]  /*0330*/  LDG.E.64 R14, desc[UR16][R2.64+-0x10] ;  /* 0xfffff010020e7981 */ /* 0x000f28000c1e1b00 */
[----:B------:R-:W4:Y:S01]  /*0340*/  LDG.E.64 R16, desc[UR16][R16.64] ;  /* 0x0000001010107981 */ /* 0x000f22000c1e1b00 */
[----:B------:R-:W-:-:S03]  /*0350*/  IMAD.WIDE R8, R20, R9, UR6 ;  /* 0x0000000614087e25 */ /* 0x000fc6000f8e0209 */
[----:B------:R-:W5:Y:S04]  /*0360*/  LDG.E.64 R6, desc[UR16][R2.64+-0x8] ;  /* 0xfffff81002067981 */ /* 0x000f68000c1e1b00 */
[----:B------:R-:W5:Y:S01]  /*0370*/  LDG.E.64 R8, desc[UR16][R8.64] ;  /* 0x0000001008087981 */ /* 0x000f62000c1e1b00 */
[----:B------:R-:W-:-:S05]  /*0380*/  MOV R5, 0x8 ;  /* 0x0000000800057802 */ /* 0x000fca0000000f00 */
[----:B------:R-:W-:-:S06]  /*0390*/  IMAD.WIDE R4, R20, R5, UR8 ;  /* 0x0000000814047e25 */ /* 0x000fcc000f8e0205 */
[----:B------:R-:W5:Y:S01]  /*03a0*/  LDG.E.64 R4, desc[UR16][R4.64] ;  /* 0x0000001004047981 */ /* 0x000f62000c1e1b00 */
[----:B--2---:R-:W-:Y:S01]  /*03b0*/  DFMA R24, R24, R22, R12 ;  /* 0x000000161818722b */ /* 0x004fe2000000000c */
[----:B------:R-:W-:Y:S02]  /*03c0*/  IMAD.MOV.U32 R23, RZ, RZ, 0x8 ;  /* 0x00000008ff177424 */ /* 0x000fe400078e00ff */
[----:B------:R-:W2:Y:S02]  /*03d0*/  LDG.E.64 R12, desc[UR16][R2.64] ;  /* 0x00000010020c7981 */ /* 0x000ea4000c1e1b00 */
[----:B------:R-:W-:-:S03]  /*03e0*/  IMAD.WIDE R22, R20, R23, UR10 ;  /* 0x0000000a14167e25 */ /* 0x000fc6000f8e0217 */
[----:B---3--:R-:W-:Y:S01]  /*03f0*/  DFMA R18, R10, R18, R24 ;  /* 0x000000120a12722b */ /* 0x008fe20000000018 */
[----:B------:R-:W-:Y:S01]  /*0400*/  MOV R25, 0x8 ;  /* 0x0000000800197802 */ /* 0x000fe20000000f00 */
[----:B------:R-:W3:Y:S04]  /*0410*/  LDG.E.64 R10, desc[UR16][R2.64+0x8] ;  /* 0x00000810020a7981 */ /* 0x000ee8000c1e1b00 */
[----:B------:R-:W3:Y:S01]  /*0420*/  LDG.E.64 R22, desc[UR16][R22.64] ;  /* 0x0000001016167981 */ /* 0x000ee2000c1e1b00 */
[C---:B------:R-:W-:Y:S01]  /*0430*/  IMAD.WIDE R24, R20.reuse, R25, UR12 ;  /* 0x0000000c14187e25 */ /* 0x040fe2000f8e0219 */
[----:B----4-:R-:W-:Y:S01]  /*0440*/  DFMA R16, R14, R16, R18 ;  /* 0x000000100e10722b */ /* 0x010fe20000000012 */
[----:B------:R-:W-:Y:S01]  /*0450*/  MOV R19, 0x8 ;  /* 0x0000000800137802 */ /* 0x000fe20000000f00 */
[----:B------:R-:W4:Y:S04]  /*0460*/  LDG.E.64 R14, desc[UR16][R2.64+0x10] ;  /* 0x00001010020e7981 */ /* 0x000f28000c1e1b00 */
[----:B------:R-:W4:Y:S01]  /*0470*/  LDG.E.64 R24, desc[UR16][R24.64] ;  /* 0x0000001018187981 */ /* 0x000f22000c1e1b00 */
[----:B------:R-:W-:Y:S01]  /*0480*/  IMAD.WIDE R18, R20, R19, UR14 ;  /* 0x0000000e14127e25 */ /* 0x000fe2000f8e0213 */
[----:B-----5:R-:W-:-:S02]  /*0490*/  DFMA R8, R6, R8, R16 ;  /* 0x000000080608722b */ /* 0x020fc40000000010 */
[----:B------:R-:W5:Y:S04]  /*04a0*/  LDG.E.64 R6, desc[UR16][R2.64+0x18] ;  /* 0x0000181002067981 */ /* 0x000f68000c1e1b00 */
[----:B------:R-:W5:Y:S01]  /*04b0*/  LDG.E.64 R18, desc[UR16][R18.64] ;  /* 0x0000001012127981 */ /* 0x000f62000c1e1b00 */
[----:B------:R-:W-:-:S04]  /*04c0*/  UIADD3 UR4, UPT, UPT, UR4, 0x8, URZ ;  /* 0x0000000804047890 */ /* 0x000fc8000fffe0ff */
[----:B------:R-:W-:Y:S01]  /*04d0*/  UISETP.NE.AND UP0, UPT, UR4, URZ, UPT ;  /* 0x000000ff0400728c */ /* 0x000fe2000bf05270 */
[----:B--2---:R-:W-:-:S08]  /*04e0*/  DFMA R4, R12, R4, R8 ;  /* 0x000000040c04722b */ /* 0x004fd00000000008 */
[----:B---3--:R-:W-:-:S08]  /*04f0*/  DFMA R4, R10, R22, R4 ;  /* 0x000000160a04722b */ /* 0x008fd00000000004 */
[----:B----4-:R-:W-:Y:S01]  /*0500*/  DFMA R4, R14, R24, R4 ;  /* 0x000000180e04722b */ /* 0x010fe20000000004 */
[----:B------:R-:W-:-:S07]  /*0510*/  IADD3 R8, P0, PT, R2, 0x40, RZ ;  /* 0x0000004002087810 */ /* 0x000fce0007f1e0ff */
[----:B-----5:R-:W-:Y:S01]  /*0520*/  DFMA R12, R6, R18, R4 ;  /* 0x00000012060c722b */ /* 0x020fe20000000004 */
[----:B------:R-:W-:Y:S01]  /*0530*/  IMAD.U32 R5, RZ, RZ, UR18 ;  /* 0x00000012ff057e24 */ /* 0x000fe2000f8e00ff */
[----:B------:R-:W-:-:S04]  /*0540*/  IADD3.X R9, PT, PT, RZ, R3, RZ, P0, !PT ;  /* 0x00000003ff097210 */ /* 0x000fc800007fe4ff */
[----:B------:R-:W-:Y:S01]  /*0550*/  LEA R20, R5, R20, 0x3 ;  /* 0x0000001405147211 */ /* 0x000fe200078e18ff */
[----:B------:R-:W-:Y:S06]  /*0560*/  BRA.U UP0, `(.L_x_1) ;  /* 0xfffffffd002c7547 */ /* 0x000fec000b83ffff */
[----:B------:R-:W-:-:S12]  /*0570*/  ULOP3.LUT UR4, UR18, 0x7ffffff8, URZ, 0xc0, !UPT ;  /* 0x7ffffff812047892 */ /* 0x000fd8000f8ec0ff */
.L_x_0:
[----:B------:R-:W-:-:S04]  /*0580*/  ULOP3.LUT UR6, UR18, 0x7, URZ, 0xc0, !UPT ;  /* 0x0000000712067892 */ /* 0x000fc8000f8ec0ff */
[----:B------:R-:W-:-:S09]  /*0590*/  UISETP.NE.AND UP0, UPT, UR6, URZ, UPT ;  /* 0x000000ff0600728c */ /* 0x000fd2000bf05270 */
[----:B------:R-:W-:Y:S05]  /*05a0*/  BRA.U !UP0, `(.L_x_2) ;  /* 0x0000000508387547 */ /* 0x000fea000b800000 */
[----:B------:R-:W-:Y:S02]  /*05b0*/  UISETP.GE.U32.AND UP0, UPT, UR6, 0x4, UPT ;  /* 0x000000040600788c */ /* 0x000fe4000bf06070 */
[----:B------:R-:W-:-:S04]  /*05c0*/  ULOP3.LUT UR5, UR18, 0x3, URZ, 0xc0, !UPT ;  /* 0x0000000312057892 */ /* 0x000fc8000f8ec0ff */
[----:B------:R-:W-:-:S03]  /*05d0*/  UISETP.NE.AND UP1, UPT, UR5, URZ, UPT ;  /* 0x000000ff0500728c */ /* 0x000fc6000bf25270 */
[----:B------:R-:W-:Y:S08]  /*05e0*/  BRA.U !UP0, `(.L_x_3) ;  /* 0x00000001087c7547 */ /* 0x000ff0000b800000 */
[----:B------:R-:W1:Y:S01]  /*05f0*/  LDC.64 R10, c[0x0][0x380] ;  /* 0x0000e000ff0a7b82 */ /* 0x000e620000000a00 */
[----:B------:R-:W2:Y:S01]  /*0600*/  LDCU.64 UR6, c[0x0][0x380] ;  /* 0x00007000ff0677ac */ /* 0x000ea20008000a00 */
[----:B------:R-:W-:Y:S01]  /*0610*/  IMAD.U32 R5, RZ, RZ, UR4 ;  /* 0x00000004ff057e24 */ /* 0x000fe2000f8e00ff */
[C---:B------:R-:W-:Y:S01]  /*0620*/  IADD3 R3, PT, PT, R21.reuse, UR4, RZ ;  /* 0x0000000415037c10 */ /* 0x040fe2000fffe0ff */
[----:B------:R-:W-:Y:S01]  /*0630*/  IMAD.U32 R23, RZ, RZ, UR18 ;  /* 0x00000012ff177e24 */ /* 0x000fe2000f8e00ff */
[----:B------:R-:W-:Y:S01]  /*0640*/  IADD3 R2, P0, PT, R21, UR4, RZ ;  /* 0x0000000415027c10 */ /* 0x000fe2000ff1e0ff */
[----:B------:R-:W-:Y:S02]  /*0650*/  IMAD R5, R5, UR18, R0 ;  /* 0x0000001205057c24 */ /* 0x000fe4000f8e0200 */
[----:B------:R-:W3:Y:S01]  /*0660*/  LDC.64 R18, c[0x0][0x388] ;  /* 0x0000e200ff127b82 */ /* 0x000ee20000000a00 */
[----:B------:R-:W-:Y:S01]  /*0670*/  MOV R25, UR18 ;  /* 0x0000001200197c02 */ /* 0x000fe20008000f00 */
[----:B-1----:R-:W-:Y:S01]  /*0680*/  IMAD.WIDE.U32 R10, R3, 0x8, R10 ;  /* 0x00000008030a7825 */ /* 0x002fe200078e000a */
[----:B------:R-:W-:-:S02]  /*0690*/  IADD3.X R3, PT, PT, RZ, RZ, RZ, P0, !PT ;  /* 0x000000ffff037210 */ /* 0x000fc400007fe4ff */
[----:B--2---:R-:W-:-:S03]  /*06a0*/  LEA R16, P0, R2, UR6, 0x3 ;  /* 0x0000000602107c11 */ /* 0x004fc6000f8018ff */
[----:B0-----:R-:W2:Y:S01]  /*06b0*/  LDG.E.64 R10, desc[UR16][R10.64] ;  /* 0x000000100a0a7981 */ /* 0x001ea2000c1e1b00 */
[----:B---3--:R-:W-:Y:S01]  /*06c0*/  IMAD.WIDE R18, R5, 0x8, R18 ;  /* 0x0000000805127825 */ /* 0x008fe200078e0212 */
[----:B------:R-:W-:-:S04]  /*06d0*/  LEA.HI.X R17, R2, UR7, R3, 0x3, P0 ;  /* 0x0000000702117c11 */ /* 0x000fc800080f1c03 */
[----:B------:R-:W2:Y:S01]  /*06e0*/  LDG.E.64 R14, desc[UR16][R18.64] ;  /* 0x00000010120e7981 */ /* 0x000ea2000c1e1b00 */
[----:B------:R-:W-:-:S03]  /*06f0*/  IMAD.WIDE R22, R23, 0x8, R18 ;  /* 0x0000000817167825 */ /* 0x000fc600078e0212 */
[----:B------:R-:W3:Y:S04]  /*0700*/  LDG.E.64 R6, desc[UR16][R16.64+0x8] ;  /* 0x0000081010067981 */ /* 0x000ee8000c1e1b00 */
[----:B------:R-:W3:Y:S01]  /*0710*/  LDG.E.64 R8, desc[UR16][R22.64] ;  /* 0x0000001016087981 */ /* 0x000ee2000c1e1b00 */
[----:B------:R-:W-:Y:S01]  /*0720*/  IMAD.WIDE R24, R25, 0x8, R22 ;  /* 0x0000000819187825 */ /* 0x000fe200078e0216 */
[----:B------:R-:W-:Y:S02]  /*0730*/  MOV R27, UR18 ;  /* 0x00000012001b7c02 */ /* 0x000fe40008000f00 */
[----:B------:R-:W4:Y:S04]  /*0740*/  LDG.E.64 R2, desc[UR16][R16.64+0x10] ;  /* 0x0000101010027981 */ /* 0x000f28000c1e1b00 */
[----:B------:R-:W4:Y:S01]  /*0750*/  LDG.E.64 R4, desc[UR16][R24.64] ;  /* 0x0000001018047981 */ /* 0x000f22000c1e1b00 */
[----:B------:R-:W-:-:S03]  /*0760*/  IMAD.WIDE R26, R27, 0x8, R24 ;  /* 0x000000081b1a7825 */ /* 0x000fc600078e0218 */
[----:B------:R-:W5:Y:S04]  /*0770*/  LDG.E.64 R18, desc[UR16][R16.64+0x18] ;  /* 0x0000181010127981 */ /* 0x000f68000c1e1b00 */
[----:B------:R-:W5:Y:S01]  /*0780*/  LDG.E.64 R26, desc[UR16][R26.64] ;  /* 0x000000101a1a7981 */ /* 0x000f62000c1e1b00 */
[----:B------:R-:W-:Y:S01]  /*0790*/  UIADD3 UR4, UPT, UPT, UR4, 0x4, URZ ;  /* 0x0000000404047890 */ /* 0x000fe2000fffe0ff */
[----:B--2---:R-:W-:-:S08]  /*07a0*/  DFMA R10, R10, R14, R12 ;  /* 0x0000000e0a0a722b */ /* 0x004fd0000000000c */
[----:B---3--:R-:W-:-:S08]  /*07b0*/  DFMA R6, R6, R8, R10 ;  /* 0x000000080606722b */ /* 0x008fd0000000000a */
[----:B----4-:R-:W-:-:S08]  /*07c0*/  DFMA R2, R2, R4, R6 ;  /* 0x000000040202722b */ /* 0x010fd00000000006 */
[----:B-----5:R-:W-:-:S11]  /*07d0*/  DFMA R12, R18, R26, R2 ;  /* 0x0000001a120c722b */ /* 0x020fd60000000002 */
.L_x_3:
[----:B------:R-:W-:Y:S05]  /*07e0*/  BRA.U !UP1, `(.L_x_2) ;  /* 0x0000000109a87547 */ /* 0x000fea000b800000 */
[----:B------:R-:W-:Y:S01]  /*07f0*/  UISETP.NE.AND UP0, UPT, UR5, 0x1, UPT ;  /* 0x000000010500788c */ /* 0x000fe2000bf05270 */
[----:B------:R-:W-:Y:S01]  /*0800*/  IMAD.U32 R9, RZ, RZ, UR4 ;  /* 0x00000004ff097e24 */ /* 0x000fe2000f8e00ff */
[----:B------:R-:W-:Y:S02]  /*0810*/  ULOP3.LUT UR5, UR18, 0x1, URZ, 0xc0, !UPT ;  /* 0x0000000112057892 */ /* 0x000fe4000f8ec0ff */
[----:B------:R-:W-:Y:S02]  /*0820*/  MOV R11, UR18 ;  /* 0x00000012000b7c02 */ /* 0x000fe40008000f00 */
[----:B------:R-:W-:Y:S01]  /*0830*/  PLOP3.LUT P1, PT, PT, PT, UP0, 0x80, 0x8 ;  /* 0x000000000008781c */ /* 0x000fe20003f2f008 */
[----:B------:R-:W-:-:S04]  /*0840*/  UISETP.NE.U32.AND UP1, UPT, UR5, 0x1, UPT ;  /* 0x000000010500788c */ /* 0x000fc8000bf25070 */
[----:B------:R-:W1:Y:S02]  /*0850*/  @UP0 LDCU.128 UR8, c[0x0][0x380] ;  /* 0x00007000ff0807ac */ /* 0x000e640008000c00 */
[----:B------:R-:W-:Y:S01]  /*0860*/  PLOP3.LUT P0, PT, PT, PT, UP1, 0x80, 0x8 ;  /* 0x000000000008781c */ /* 0x000fe20003f0f018 */
[----:B------:R-:W2:Y:S05]  /*0870*/  @UP0 LDCU.64 UR6, c[0x0][0x380] ;  /* 0x00007000ff0607ac */ /* 0x000eaa0008000a00 */
[C---:B------:R-:W-:Y:S01]  /*0880*/  @P1 IADD3 R7, PT, PT, R21.reuse, UR4, RZ ;  /* 0x0000000415071c10 */ /* 0x040fe2000fffe0ff */
[----:B------:R-:W3:Y:S01]  /*0890*/  @!UP1 LDCU.128 UR12, c[0x0][0x380] ;  /* 0x00007000ff0c97ac */ /* 0x000ee20008000c00 */
[----:B------:R-:W-:Y:S01]  /*08a0*/  @P1 IADD3 R6, P2, PT, R21, UR4, RZ ;  /* 0x0000000415061c10 */ /* 0x000fe2000ff5e0ff */
[----:B------:R-:W-:Y:S01]  /*08b0*/  @P1 IMAD R9, R9, UR18, R0 ;  /* 0x0000001209091c24 */ /* 0x000fe2000f8e0200 */
[----:B------:R-:W-:Y:S01]  /*08c0*/  @UP0 UIADD3 UR4, UPT, UPT, UR4, 0x2, URZ ;  /* 0x0000000204040890 */ /* 0x000fe2000fffe0ff */
[----:B-1----:R-:W-:Y:S01]  /*08d0*/  MOV R2, UR8 ;  /* 0x0000000800027c02 */ /* 0x002fe20008000f00 */
[----:B------:R-:W-:Y:S01]  /*08e0*/  IMAD.U32 R3, RZ, RZ, UR9 ;  /* 0x00000009ff037e24 */ /* 0x000fe2000f8e00ff */
[----:B------:R-:W-:-:S02]  /*08f0*/  MOV R4, UR10 ;  /* 0x0000000a00047c02 */ /* 0x000fc40008000f00 */
[----:B------:R-:W-:Y:S01]  /*0900*/  MOV R5, UR11 ;  /* 0x0000000b00057c02 */ /* 0x000fe20008000f00 */
[----:B------:R-:W-:-:S04]  /*0910*/  @P1 IMAD.WIDE.U32 R2, R7, 0x8, R2 ;  /* 0x0000000807021825 */ /* 0x000fc800078e0002 */
[----:B------:R-:W-:Y:S01]  /*0920*/  @P1 IMAD.WIDE R4, R9, 0x8, R4 ;  /* 0x0000000809041825 */ /* 0x000fe200078e0204 */
[----:B------:R-:W-:Y:S01]  /*0930*/  MOV R19, UR4 ;  /* 0x0000000400137c02 */ /* 0x000fe20008000f00 */
[----:B0-----:R-:W4:Y:S02]  /*0940*/  @P1 LDG.E.64 R2, desc[UR16][R2.64] ;  /* 0x0000001002021981 */ /* 0x001f24000c1e1b00 */
[----:B------:R-:W-:Y:S01]  /*0950*/  @P1 IMAD.X R7, RZ, RZ, RZ, P2 ;  /* 0x000000ffff071224 */ /* 0x000fe200010e06ff */
[----:B--2---:R-:W-:-:S04]  /*0960*/  @P1 LEA R8, P2, R6, UR6, 0x3 ;  /* 0x0000000606081c11 */ /* 0x004fc8000f8418ff */
[----:B------:R-:W-:Y:S01]  /*0970*/  @P1 LEA.HI.X R9, R6, UR7, R7, 0x3, P2 ;  /* 0x0000000706091c11 */ /* 0x000fe200090f1c07 */
[----:B------:R-:W-:Y:S02]  /*0980*/  @P1 IMAD.WIDE R6, R11, 0x8, R4 ;  /* 0x000000080b061825 */ /* 0x000fe400078e0204 */
[----:B------:R-:W4:Y:S01]  /*0990*/  @P1 LDG.E.64 R4, desc[UR16][R4.64] ;  /* 0x0000001004041981 */ /* 0x000f22000c1e1b00 */
[----:B---3--:R-:W-:Y:S01]  /*09a0*/  MOV R14, UR12 ;  /* 0x0000000c000e7c02 */ /* 0x008fe20008000f00 */
[----:B------:R-:W-:Y:S01]  /*09b0*/  IMAD.U32 R15, RZ, RZ, UR13 ;  /* 0x0000000dff0f7e24 */ /* 0x000fe2000f8e00ff */
[----:B------:R-:W-:Y:S01]  /*09c0*/  MOV R10, UR14 ;  /* 0x0000000e000a7c02 */ /* 0x000fe20008000f00 */
[----:B------:R-:W-:Y:S01]  /*09d0*/  IMAD.U32 R11, RZ, RZ, UR15 ;  /* 0x0000000fff0b7e24 */ /* 0x000fe2000f8e00ff */
[----:B------:R-:W-:Y:S01]  /*09e0*/  @!P0 IADD3 R17, PT, PT, R21, UR4, RZ ;  /* 0x0000000415118c10 */ /* 0x000fe2000fffe0ff */
[----:B------:R-:W-:Y:S01]  /*09f0*/  @!P0 IMAD R19, R19, UR18, R0 ;  /* 0x0000001213138c24 */ /* 0x000fe2000f8e0200 */
[----:B------:R-:W2:Y:S04]  /*0a00*/  @P1 LDG.E.64 R6, desc[UR16][R6.64] ;  /* 0x0000001006061981 */ /* 0x000ea8000c1e1b00 */
[----:B------:R-:W2:Y:S01]  /*0a10*/  @P1 LDG.E.64 R8, desc[UR16][R8.64+0x8] ;  /* 0x0000081008081981 */ /* 0x000ea2000c1e1b00 */
[----:B------:R-:W-:-:S04]  /*0a20*/  @!P0 IMAD.WIDE.U32 R14, R17, 0x8, R14 ;  /* 0x00000008110e8825 */ /* 0x000fc800078e000e */
[----:B------:R-:W-:Y:S02]  /*0a30*/  @!P0 IMAD.WIDE R10, R19, 0x8, R10 ;  /* 0x00000008130a8825 */ /* 0x000fe400078e020a */
[----:B------:R-:W3:Y:S04]  /*0a40*/  @!P0 LDG.E.64 R14, desc[UR16][R14.64] ;  /* 0x000000100e0e8981 */ /* 0x000ee8000c1e1b00 */
[----:B------:R-:W3:Y:S01]  /*0a50*/  @!P0 LDG.E.64 R10, desc[UR16][R10.64] ;  /* 0x000000100a0a8981 */ /* 0x000ee2000c1e1b00 */
[----:B----4-:R-:W-:-:S08]  /*0a60*/  @P1 DFMA R2, R2, R4, R12 ;  /* 0x000000040202122b */ /* 0x010fd0000000000c */
[----:B--2---:R-:W-:-:S08]  /*0a70*/  @P1 DFMA R12, R8, R6, R2 ;  /* 0x00000006080c122b */ /* 0x004fd00000000002 */
[----:B---3--:R-:W-:-:S11]  /*0a80*/  @!P0 DFMA R12, R14, R10, R12 ;  /* 0x0000000a0e0c822b */ /* 0x008fd6000000000c */
.L_x_2:
[----:B------:R-:W1:Y:S01]  /*0a90*/  LDC.64 R2, c[0x0][0x390] ;  /* 0x0000e400ff027b82 */ /* 0x000e620000000a00 */
[----:B------:R-:W-:-:S05]  /*0aa0*/  IADD3 R21, PT, PT, R0, R21, RZ ;  /* 0x0000001500157210 */ /* 0x000fca0007ffe0ff */
[----:B-1----:R-:W-:-:S05]  /*0ab0*/  IMAD.WIDE R2, R21, 0x8, R2 ;  /* 0x0000000815027825 */ /* 0x002fca00078e0202 */
[----:B0-----:R-:W-:Y:S01]  /*0ac0*/  STG.E.64 desc[UR16][R2.64], R12 ;  /* 0x0000000c02007986 */ /* 0x001fe2000c101b10 */
[----:B------:R-:W-:Y:S05]  /*0ad0*/  EXIT ;  /* 0x000000000000794d */ /* 0x000fea0003800000 */
.L_x_4:
[----:B------:R-:W-:-:S00]  /*0ae0*/  BRA `(.L_x_4) ;  /* 0xfffffffc00fc7947 */ /* 0x000fc0000383ffff */
[----:B------:R-:W-:-:S00]  /*0af0*/  NOP ;  /* 0x0000000000007918 */ /* 0x000fc00000000000 */
        /* <DEDUP_REMOVED lines=8> */
.L_x_5:


//--------------------- .nv.shared.reserved.0     --------------------------
	.section	.nv.shared.reserved.0,"aw",@nobits
	.weak		__nv_reservedSMEM_offset_0_alias
	.size		__nv_reservedSMEM_offset_0_alias, 0, 64
	.other		__nv_reservedSMEM_offset_0_alias,@"STO_CUDA_RESERVED_SHARED STV_DEFAULT"
__nv_reservedSMEM_offset_0_alias:
	.zero		0
	.zero		64


//--------------------- .nv.constant0._Z22matrix_multiply_kernelPdS_S_i --------------------------
	.section	.nv.constant0._Z22matrix_multiply_kernelPdS_S_i,"a",@progbits
	.sectionflags	@""
	.align	4
.nv.constant0._Z22matrix_multiply_kernelPdS_S_i:
	.zero		924


//--------------------- SYMBOLS --------------------------

	.type		.nv.reservedSmem.offset0,@object
	.size		.nv.reservedSmem.offset0,0x4
